	.headerflags	@"EF_CUDA_TEXMODE_UNIFIED EF_CUDA_64BIT_ADDRESS EF_CUDA_ACCELERATORS EF_CUDA_SM90 EF_CUDA_VIRTUAL_SM(EF_CUDA_SM90)"
	.elftype	@"ET_EXEC"


//--------------------- .nv.info                  --------------------------
	.section	.nv.info,"",@"SHT_CUDA_INFO"
	.align	4


	//----- nvinfo : EIATTR_REGCOUNT
	.align		4
        /*0000*/ 	.byte	0x04, 0x2f
        /*0002*/ 	.short	(.L_1 - .L_0)
	.align		4
.L_0:
        /*0004*/ 	.word	index@(triton_poi_fused__prelu_kernel_add_4)
        /*0008*/ 	.word	0x00000014


	//----- nvinfo : EIATTR_MIN_STACK_SIZE
	.align		4
.L_1:
        /*000c*/ 	.byte	0x04, 0x12
        /*000e*/ 	.short	(.L_3 - .L_2)
	.align		4
.L_2:
        /*0010*/ 	.word	index@(triton_poi_fused__prelu_kernel_add_4)
        /*0014*/ 	.word	0x00000000


	//----- nvinfo : EIATTR_FRAME_SIZE
	.align		4
.L_3:
        /*0018*/ 	.byte	0x04, 0x11
        /*001a*/ 	.short	(.L_5 - .L_4)
	.align		4
.L_4:
        /*001c*/ 	.word	index@(triton_poi_fused__prelu_kernel_add_4)
        /*0020*/ 	.word	0x00000000


	//----- nvinfo : EIATTR_MIN_STACK_SIZE
	.align		4
.L_5:
        /*0024*/ 	.byte	0x04, 0x12
        /*0026*/ 	.short	(.L_7 - .L_6)
	.align		4
.L_6:
        /*0028*/ 	.word	index@(triton_poi_fused__prelu_kernel_add_4)
        /*002c*/ 	.word	0x00000000
.L_7:


//--------------------- .nv.info.triton_poi_fused__prelu_kernel_add_4 --------------------------
	.section	.nv.info.triton_poi_fused__prelu_kernel_add_4,"",@"SHT_CUDA_INFO"
	.sectionflags	@""
	.align	4


	//----- nvinfo : EIATTR_CUDA_API_VERSION
	.align		4
        /*0000*/ 	.byte	0x04, 0x37
        /*0002*/ 	.short	(.L_9 - .L_8)
.L_8:
        /*0004*/ 	.word	0x0000007c


	//----- nvinfo : EIATTR_KPARAM_INFO
	.align		4
.L_9:
        /*0008*/ 	.byte	0x04, 0x17
        /*000a*/ 	.short	(.L_11 - .L_10)
.L_10:
        /*000c*/ 	.word	0x00000000
        /*0010*/ 	.short	0x0004
        /*0012*/ 	.short	0x0020
        /*0014*/ 	.byte	0x00, 0xf0, 0x11, 0x00


	//----- nvinfo : EIATTR_KPARAM_INFO
	.align		4
.L_11:
        /*0018*/ 	.byte	0x04, 0x17
        /*001a*/ 	.short	(.L_13 - .L_12)
.L_12:
        /*001c*/ 	.word	0x00000000
        /*0020*/ 	.short	0x0003
        /*0022*/ 	.short	0x0018
        /*0024*/ 	.byte	0x00, 0xf4, 0x21, 0x00


	//----- nvinfo : EIATTR_KPARAM_INFO
	.align		4
.L_13:
        /*0028*/ 	.byte	0x04, 0x17
        /*002a*/ 	.short	(.L_15 - .L_14)
.L_14:
        /*002c*/ 	.word	0x00000000
        /*0030*/ 	.short	0x0002
        /*0032*/ 	.short	0x0010
        /*0034*/ 	.byte	0x00, 0xf4, 0x21, 0x00


	//----- nvinfo : EIATTR_KPARAM_INFO
	.align		4
.L_15:
        /*0038*/ 	.byte	0x04, 0x17
        /*003a*/ 	.short	(.L_17 - .L_16)
.L_16:
        /*003c*/ 	.word	0x00000000
        /*0040*/ 	.short	0x0001
        /*0042*/ 	.short	0x0008
        /*0044*/ 	.byte	0x00, 0xf4, 0x21, 0x00


	//----- nvinfo : EIATTR_KPARAM_INFO
	.align		4
.L_17:
        /*0048*/ 	.byte	0x04, 0x17
        /*004a*/ 	.short	(.L_19 - .L_18)
.L_18:
        /*004c*/ 	.word	0x00000000
        /*0050*/ 	.short	0x0000
        /*0052*/ 	.short	0x0000
        /*0054*/ 	.byte	0x00, 0xf4, 0x21, 0x00


	//----- nvinfo : EIATTR_SPARSE_MMA_MASK
	.align		4
.L_19:
        /*0058*/ 	.byte	0x03, 0x50
        /*005a*/ 	.short	0x0000


	//----- nvinfo : EIATTR_MAXREG_COUNT
	.align		4
        /*005c*/ 	.byte	0x03, 0x1b
        /*005e*/ 	.short	0x00ff


	//----- nvinfo : EIATTR_EXIT_INSTR_OFFSETS
	.align		4
        /*0060*/ 	.byte	0x04, 0x1c
        /*0062*/ 	.short	(.L_21 - .L_20)


	//   ....[0]....
.L_20:
        /*0064*/ 	.word	0x00000300


	//   ....[1]....
        /*0068*/ 	.word	0x00000320


	//----- nvinfo : EIATTR_REQNTID
	.align		4
.L_21:
        /*006c*/ 	.byte	0x04, 0x10
        /*006e*/ 	.short	(.L_23 - .L_22)
.L_22:
        /*0070*/ 	.word	0x00000080
        /*0074*/ 	.word	0x00000001
        /*0078*/ 	.word	0x00000001


	//----- nvinfo : EIATTR_CBANK_PARAM_SIZE
	.align		4
.L_23:
        /*007c*/ 	.byte	0x03, 0x19
        /*007e*/ 	.short	0x0024


	//----- nvinfo : EIATTR_PARAM_CBANK
	.align		4
        /*0080*/ 	.byte	0x04, 0x0a
        /*0082*/ 	.short	(.L_25 - .L_24)
	.align		4
.L_24:
        /*0084*/ 	.word	index@(.nv.constant0.triton_poi_fused__prelu_kernel_add_4)
        /*0088*/ 	.short	0x0210
        /*008a*/ 	.short	0x0024


	//----- nvinfo : EIATTR_SW_WAR
	.align		4
.L_25:
        /*008c*/ 	.byte	0x04, 0x36
        /*008e*/ 	.short	(.L_27 - .L_26)
.L_26:
        /*0090*/ 	.word	0x00000008
.L_27:


//--------------------- .nv.callgraph             --------------------------
	.section	.nv.callgraph,"",@"SHT_CUDA_CALLGRAPH"
	.align	4
	.sectionentsize	8
	.align		4
        /*0000*/ 	.word	0x00000000
	.align		4
        /*0004*/ 	.word	0xffffffff
	.align		4
        /*0008*/ 	.word	0x00000000
	.align		4
        /*000c*/ 	.word	0xfffffffe
	.align		4
        /*0010*/ 	.word	0x00000000
	.align		4
        /*0014*/ 	.word	0xfffffffd
	.align		4
        /*0018*/ 	.word	0x00000000
	.align		4
        /*001c*/ 	.word	0xfffffffc


//--------------------- .text.triton_poi_fused__prelu_kernel_add_4 --------------------------
	.section	.text.triton_poi_fused__prelu_kernel_add_4,"ax",@progbits
	.align	128
        .global         triton_poi_fused__prelu_kernel_add_4
        .type           triton_poi_fused__prelu_kernel_add_4,@function
        .size           triton_poi_fused__prelu_kernel_add_4,(.L_x_1 - triton_poi_fused__prelu_kernel_add_4)
        .other          triton_poi_fused__prelu_kernel_add_4,@"STO_CUDA_ENTRY STV_DEFAULT"
triton_poi_fused__prelu_kernel_add_4:
.text.triton_poi_fused__prelu_kernel_add_4:
[----:B------:R-:W0:Y:S02]  /*0000*/  LDC R1, c[0x0][0x28] ;  /* 0x00000a00ff017b82 */ /* 0x000e240000000800 */
[----:B------:R-:W1:Y:S01]  /*0010*/  S2R R0, SR_TID.X ;  /* 0x0000000000007919 */ /* 0x000e620000002100 */
[----:B------:R-:W2:Y:S01]  /*0020*/  LDC.64 R8, c[0x0][0x210] ;  /* 0x00008400ff087b82 */ /* 0x000ea20000000a00 */
[----:B------:R-:W-:Y:S01]  /*0030*/  ULDC.64 UR4, c[0x0][0x208] ;  /* 0x0000820000047ab9 */ /* 0x000fe20000000a00 */
[----:B------:R-:W3:Y:S06]  /*0040*/  S2R R3, SR_CTAID.X ;  /* 0x0000000000037919 */ /* 0x000eec0000002500 */
[----:B------:R-:W4:Y:S08]  /*0050*/  LDC.64 R6, c[0x0][0x218] ;  /* 0x00008600ff067b82 */ /* 0x000f300000000a00 */
[----:B------:R-:W5:Y:S01]  /*0060*/  LDC.64 R4, c[0x0][0x220] ;  /* 0x00008800ff047b82 */ /* 0x000f620000000a00 */
[----:B-1----:R-:W-:-:S04]  /*0070*/  SHF.L.U32 R0, R0, 0x1, RZ ;  /* 0x0000000100007819 */ /* 0x002fc800000006ff */
[----:B------:R-:W-:-:S04]  /*0080*/  LOP3.LUT R0, R0, 0xfe, RZ, 0xc0, !PT ;  /* 0x000000fe00007812 */ /* 0x000fc800078ec0ff */
[----:B---3--:R-:W-:-:S04]  /*0090*/  LEA R0, R3, R0, 0x8 ;  /* 0x0000000003007211 */ /* 0x008fc800078e40ff */
[----:B------:R-:W-:Y:S01]  /*00a0*/  IADD3 R10, R0, 0x1, RZ ;  /* 0x00000001000a7810 */ /* 0x000fe20007ffe0ff */
[C---:B------:R-:W-:Y:S01]  /*00b0*/  IMAD.HI R2, R0.reuse, 0x4bda12f7, RZ ;  /* 0x4bda12f700027827 */ /* 0x040fe200078e02ff */
[----:B------:R-:W-:-:S03]  /*00c0*/  ISETP.GE.AND P2, PT, R0, 0x1b00, PT ;  /* 0x00001b000000780c */ /* 0x000fc60003f46270 */
[----:B------:R-:W-:Y:S01]  /*00d0*/  IMAD.HI R12, R10, 0x4bda12f7, RZ ;  /* 0x4bda12f70a0c7827 */ /* 0x000fe200078e02ff */
[----:B------:R-:W-:-:S03]  /*00e0*/  SHF.R.U32.HI R3, RZ, 0x1f, R2 ;  /* 0x0000001fff037819 */ /* 0x000fc60000011602 */
[----:B--2---:R-:W-:Y:S01]  /*00f0*/  IMAD.WIDE R8, R0, 0x4, R8 ;  /* 0x0000000400087825 */ /* 0x004fe200078e0208 */
[----:B------:R-:W-:Y:S02]  /*0100*/  LEA.HI.SX32 R11, R2, R3, 0x1c ;  /* 0x00000003020b7211 */ /* 0x000fe400078fe2ff */
[----:B------:R-:W-:-:S04]  /*0110*/  SHF.R.U32.HI R3, RZ, 0x1f, R12 ;  /* 0x0000001fff037819 */ /* 0x000fc8000001160c */
[----:B------:R-:W-:Y:S02]  /*0120*/  LEA.HI.SX32 R13, R12, R3, 0x1c ;  /* 0x000000030c0d7211 */ /* 0x000fe400078fe2ff */
[----:B------:R-:W-:Y:S02]  /*0130*/  CS2R R2, SRZ ;  /* 0x0000000000027805 */ /* 0x000fe4000001ff00 */
[----:B------:R-:W-:Y:S01]  /*0140*/  SHF.R.S32.HI R12, RZ, 0x1f, R11 ;  /* 0x0000001fff0c7819 */ /* 0x000fe2000001140b */
[----:B------:R-:W-:-:S03]  /*0150*/  IMAD R14, R13, -0x36, R10 ;  /* 0xffffffca0d0e7824 */ /* 0x000fc600078e020a */
[----:B------:R-:W-:Y:S01]  /*0160*/  LEA.HI R12, R12, R11, RZ, 0x5 ;  /* 0x0000000b0c0c7211 */ /* 0x000fe200078f28ff */
[C---:B------:R-:W-:Y:S01]  /*0170*/  IMAD R10, R11.reuse, -0x36, R0 ;  /* 0xffffffca0b0a7824 */ /* 0x040fe200078e0200 */
[----:B------:R1:W2:Y:S02]  /*0180*/  @!P2 LDG.E.64 R2, desc[UR4][R8.64] ;  /* 0x000000040802a981 */ /* 0x0002a4000c1e1b00 */
[----:B------:R-:W-:Y:S01]  /*0190*/  LOP3.LUT R12, R12, 0xffffffe0, RZ, 0xc0, !PT ;  /* 0xffffffe00c0c7812 */ /* 0x000fe200078ec0ff */
[C---:B------:R-:W-:Y:S02]  /*01a0*/  IMAD R10, R11.reuse, 0x38, R10 ;  /* 0x000000380b0a7824 */ /* 0x040fe400078e020a */
[C---:B------:R-:W-:Y:S02]  /*01b0*/  IMAD R14, R11.reuse, 0x38, R14 ;  /* 0x000000380b0e7824 */ /* 0x040fe400078e020e */
[----:B------:R-:W-:Y:S01]  /*01c0*/  IMAD.IADD R11, R11, 0x1, -R12 ;  /* 0x000000010b0b7824 */ /* 0x000fe200078e0a0c */
[----:B------:R-:W-:-:S02]  /*01d0*/  IADD3 R15, R10, 0x1, RZ ;  /* 0x000000010a0f7810 */ /* 0x000fc40007ffe0ff */
[----:B------:R-:W-:Y:S01]  /*01e0*/  CS2R R12, SRZ ;  /* 0x00000000000c7805 */ /* 0x000fe2000001ff00 */
[----:B------:R-:W-:Y:S01]  /*01f0*/  VIADD R17, R14, 0x1 ;  /* 0x000000010e117836 */ /* 0x000fe20000000000 */
[----:B-1----:R-:W1:Y:S01]  /*0200*/  LDC.64 R8, c[0x0][0x228] ;  /* 0x00008a00ff087b82 */ /* 0x002e620000000a00 */
[----:B----4-:R-:W-:-:S04]  /*0210*/  IMAD.WIDE R6, R11, 0x4, R6 ;  /* 0x000000040b067825 */ /* 0x010fc800078e0206 */
[--C-:B-----5:R-:W-:Y:S01]  /*0220*/  IMAD.WIDE R10, R15, 0x4, R4.reuse ;  /* 0x000000040f0a7825 */ /* 0x120fe200078e0204 */
[----:B------:R-:W-:Y:S01]  /*0230*/  CS2R R14, SRZ ;  /* 0x00000000000e7805 */ /* 0x000fe2000001ff00 */
[----:B------:R-:W3:Y:S02]  /*0240*/  @!P2 LDG.E.EL R13, desc[UR4][R6.64] ;  /* 0x00000004060da981 */ /* 0x000ee4000c2e1900 */
[----:B------:R-:W-:Y:S02]  /*0250*/  IMAD.WIDE R4, R17, 0x4, R4 ;  /* 0x0000000411047825 */ /* 0x000fe400078e0204 */
[----:B------:R-:W4:Y:S04]  /*0260*/  @!P2 LDG.E.EL R12, desc[UR4][R6.64] ;  /* 0x00000004060ca981 */ /* 0x000f28000c2e1900 */
[----:B------:R-:W5:Y:S04]  /*0270*/  @!P2 LDG.E R15, desc[UR4][R10.64] ;  /* 0x000000040a0fa981 */ /* 0x000f68000c1e1900 */
[----:B------:R-:W5:Y:S01]  /*0280*/  @!P2 LDG.E R14, desc[UR4][R4.64] ;  /* 0x00000004040ea981 */ /* 0x000f62000c1e1900 */
[----:B-1----:R-:W-:Y:S01]  /*0290*/  IMAD.WIDE R8, R0, 0x4, R8 ;  /* 0x0000000400087825 */ /* 0x002fe200078e0208 */
[----:B--2---:R-:W-:-:S02]  /*02a0*/  FSETP.GT.AND P0, PT, R2, RZ, PT ;  /* 0x000000ff0200720b */ /* 0x004fc40003f04000 */
[----:B------:R-:W-:-:S11]  /*02b0*/  FSETP.GT.AND P1, PT, R3, RZ, PT ;  /* 0x000000ff0300720b */ /* 0x000fd60003f24000 */
[----:B---3--:R-:W-:Y:S02]  /*02c0*/  @!P0 FMUL R2, R13, R2 ;  /* 0x000000020d028220 */ /* 0x008fe40000400000 */
[----:B----4-:R-:W-:Y:S02]  /*02d0*/  @!P1 FMUL R3, R12, R3 ;  /* 0x000000030c039220 */ /* 0x010fe40000400000 */
[----:B-----5:R-:W-:Y:S02]  /*02e0*/  FADD R2, R2, R15 ;  /* 0x0000000f02027221 */ /* 0x020fe40000000000 */
[----:B------:R-:W-:Y:S01]  /*02f0*/  FADD R3, R3, R14 ;  /* 0x0000000e03037221 */ /* 0x000fe20000000000 */
[----:B------:R-:W-:Y:S06]  /*0300*/  @P2 EXIT ;  /* 0x000000000000294d */ /* 0x000fec0003800000 */
[----:B------:R-:W-:Y:S01]  /*0310*/  STG.E.64 desc[UR4][R8.64], R2 ;  /* 0x0000000208007986 */ /* 0x000fe2000c101b04 */
[----:B------:R-:W-:Y:S05]  /*0320*/  EXIT ;  /* 0x000000000000794d */ /* 0x000fea0003800000 */
.L_x_0:
[----:B------:R-:W-:-:S00]  /*0330*/  BRA `(.L_x_0) ;  /* 0xfffffffc00fc7947 */ /* 0x000fc0000383ffff */
[----:B------:R-:W-:-:S00]  /*0340*/  NOP ;  /* 0x0000000000007918 */ /* 0x000fc00000000000 */
        /* <DEDUP_REMOVED lines=11> */
.L_x_1:


//--------------------- .nv.constant0.triton_poi_fused__prelu_kernel_add_4 --------------------------
	.section	.nv.constant0.triton_poi_fused__prelu_kernel_add_4,"a",@progbits
	.sectionflags	@""
	.align	4
.nv.constant0.triton_poi_fused__prelu_kernel_add_4:
	.zero		564
